//
// Generated by NVIDIA NVVM Compiler
//
// Compiler Build ID: CL-36424714
// Cuda compilation tools, release 13.0, V13.0.88
// Based on NVVM 20.0.0
//

.version 9.0
.target sm_100
.address_size 64

	// .globl	_Z15leakyReLUKernelPKfPffi

.visible .entry _Z15leakyReLUKernelPKfPffi(
	.param .u64 .ptr .align 1 _Z15leakyReLUKernelPKfPffi_param_0,
	.param .u64 .ptr .align 1 _Z15leakyReLUKernelPKfPffi_param_1,
	.param .f32 _Z15leakyReLUKernelPKfPffi_param_2,
	.param .u32 _Z15leakyReLUKernelPKfPffi_param_3
)
{
	.reg .pred 	%p<3>;
	.reg .b32 	%r<6>;
	.reg .b32 	%f<5>;
	.reg .b64 	%rd<8>;

	ld.param.u64 	%rd1, [_Z15leakyReLUKernelPKfPffi_param_0];
	ld.param.u64 	%rd2, [_Z15leakyReLUKernelPKfPffi_param_1];
	ld.param.f32 	%f1, [_Z15leakyReLUKernelPKfPffi_param_2];
	ld.param.u32 	%r2, [_Z15leakyReLUKernelPKfPffi_param_3];
	mov.u32 	%r3, %ctaid.x;
	mov.u32 	%r4, %ntid.x;
	mov.u32 	%r5, %tid.x;
	mad.lo.s32 	%r1, %r3, %r4, %r5;
	setp.ge.s32 	%p1, %r1, %r2;
	@%p1 bra 	$L__BB0_2;
	cvta.to.global.u64 	%rd3, %rd2;
	cvta.to.global.u64 	%rd4, %rd1;
	mul.wide.s32 	%rd5, %r1, 4;
	add.s64 	%rd6, %rd4, %rd5;
	ld.global.f32 	%f2, [%rd6];
	setp.gt.f32 	%p2, %f2, 0f00000000;
	mul.f32 	%f3, %f1, %f2;
	selp.f32 	%f4, %f2, %f3, %p2;
	add.s64 	%rd7, %rd3, %rd5;
	st.global.f32 	[%rd7], %f4;
$L__BB0_2:
	ret;

}


// ===== COMPILED SASS (sm_100) =====

	.target	sm_100

	.elftype	@"ET_EXEC"


//--------------------- .note.nv.tkinfo           --------------------------
	.section	.note.nv.tkinfo,"",@"SHT_NOTE"
	.sectionflags	@"SHF_NOTE_NV_TKINFO"
	.tkinfo
        /*0018*/ 	.word	0x00000002
        /*0030*/ 	.string	""
        /*0030*/ 	.string	"ptxas"
        /*0030*/ 	.string	"Cuda compilation tools, release 13.0, V13.0.88"
        /*0030*/ 	.string	"Build cuda_13.0.r13.0/compiler.36424714_0"
        /*0030*/ 	.string	"-arch sm_100 -m 64 "



//--------------------- .note.nv.cuinfo           --------------------------
	.section	.note.nv.cuinfo,"",@"SHT_NOTE"
	.sectionflags	@"SHF_NOTE_NV_CUINFO"
        /*0018*/ 	.short	0x0002
        /*001a*/ 	.short	0x0064
        /*001c*/ 	.short	0x0082
	.zero		2


//--------------------- .nv.info                  --------------------------
	.section	.nv.info,"",@"SHT_CUDA_INFO"
	.align	4


	//----- nvinfo : EIATTR_REGCOUNT
	.align		4
        /*0000*/ 	.byte	0x04, 0x2f
        /*0002*/ 	.short	(.L_1 - .L_0)
	.align		4
.L_0:
        /*0004*/ 	.word	index@(_Z15leakyReLUKernelPKfPffi)
        /*0008*/ 	.word	0x0000000c


	//----- nvinfo : EIATTR_FRAME_SIZE
	.align		4
.L_1:
        /*000c*/ 	.byte	0x04, 0x11
        /*000e*/ 	.short	(.L_3 - .L_2)
	.align		4
.L_2:
        /*0010*/ 	.word	index@(_Z15leakyReLUKernelPKfPffi)
        /*0014*/ 	.word	0x00000000


	//----- nvinfo : EIATTR_MIN_STACK_SIZE
	.align		4
.L_3:
        /*0018*/ 	.byte	0x04, 0x12
        /*001a*/ 	.short	(.L_5 - .L_4)
	.align		4
.L_4:
        /*001c*/ 	.word	index@(_Z15leakyReLUKernelPKfPffi)
        /*0020*/ 	.word	0x00000000
.L_5:


//--------------------- .nv.compat                --------------------------
	.section	.nv.compat,"",@"SHT_CUDA_COMPAT_INFO"
	.align	4
        /*0000*/ 	.byte	0x02, 0x09, 0x00, 0x00, 0x02, 0x02, 0x01, 0x00, 0x02, 0x05, 0x05, 0x00, 0x03, 0x07, 0x01, 0x01
        /*0010*/ 	.byte	0x02, 0x03, 0x00, 0x00, 0x02, 0x06, 0x01, 0x00, 0x04, 0x0b, 0x08, 0x00, 0x09, 0x00, 0x00, 0x00
        /*0020*/ 	.byte	0x00, 0x00, 0x00, 0x00


//--------------------- .nv.info._Z15leakyReLUKernelPKfPffi --------------------------
	.section	.nv.info._Z15leakyReLUKernelPKfPffi,"",@"SHT_CUDA_INFO"
	.sectionflags	@""
	.align	4


	//----- nvinfo : EIATTR_CUDA_API_VERSION
	.align		4
        /*0000*/ 	.byte	0x04, 0x37
        /*0002*/ 	.short	(.L_7 - .L_6)
.L_6:
        /*0004*/ 	.word	0x00000082


	//----- nvinfo : EIATTR_KPARAM_INFO
	.align		4
.L_7:
        /*0008*/ 	.byte	0x04, 0x17
        /*000a*/ 	.short	(.L_9 - .L_8)
.L_8:
        /*000c*/ 	.word	0x00000000
        /*0010*/ 	.short	0x0003
        /*0012*/ 	.short	0x0014
        /*0014*/ 	.byte	0x00, 0xf0, 0x11, 0x00


	//----- nvinfo : EIATTR_KPARAM_INFO
	.align		4
.L_9:
        /*0018*/ 	.byte	0x04, 0x17
        /*001a*/ 	.short	(.L_11 - .L_10)
.L_10:
        /*001c*/ 	.word	0x00000000
        /*0020*/ 	.short	0x0002
        /*0022*/ 	.short	0x0010
        /*0024*/ 	.byte	0x00, 0xf0, 0x11, 0x00


	//----- nvinfo : EIATTR_KPARAM_INFO
	.align		4
.L_11:
        /*0028*/ 	.byte	0x04, 0x17
        /*002a*/ 	.short	(.L_13 - .L_12)
.L_12:
        /*002c*/ 	.word	0x00000000
        /*0030*/ 	.short	0x0001
        /*0032*/ 	.short	0x0008
        /*0034*/ 	.byte	0x00, 0xf5, 0x21, 0x00


	//----- nvinfo : EIATTR_KPARAM_INFO
	.align		4
.L_13:
        /*0038*/ 	.byte	0x04, 0x17
        /*003a*/ 	.short	(.L_15 - .L_14)
.L_14:
        /*003c*/ 	.word	0x00000000
        /*0040*/ 	.short	0x0000
        /*0042*/ 	.short	0x0000
        /*0044*/ 	.byte	0x00, 0xf5, 0x21, 0x00


	//----- nvinfo : EIATTR_SPARSE_MMA_MASK
	.align		4
.L_15:
        /*0048*/ 	.byte	0x03, 0x50
        /*004a*/ 	.short	0x0000


	//----- nvinfo : EIATTR_MAXREG_COUNT
	.align		4
        /*004c*/ 	.byte	0x03, 0x1b
        /*004e*/ 	.short	0x00ff


	//----- nvinfo : EIATTR_MERCURY_ISA_VERSION
	.align		4
        /*0050*/ 	.byte	0x03, 0x5f
        /*0052*/ 	.short	0x0101


	//----- nvinfo : EIATTR_VRC_CTA_INIT_COUNT
	.align		4
        /*0054*/ 	.byte	0x02, 0x4a
	.zero		1
	.zero		1


	//----- nvinfo : EIATTR_EXIT_INSTR_OFFSETS
	.align		4
        /*0058*/ 	.byte	0x04, 0x1c
        /*005a*/ 	.short	(.L_17 - .L_16)


	//   ....[0]....
.L_16:
        /*005c*/ 	.word	0x00000070


	//   ....[1]....
        /*0060*/ 	.word	0x00000120


	//----- nvinfo : EIATTR_CBANK_PARAM_SIZE
	.align		4
.L_17:
        /*0064*/ 	.byte	0x03, 0x19
        /*0066*/ 	.short	0x0018


	//----- nvinfo : EIATTR_PARAM_CBANK
	.align		4
        /*0068*/ 	.byte	0x04, 0x0a
        /*006a*/ 	.short	(.L_19 - .L_18)
	.align		4
.L_18:
        /*006c*/ 	.word	index@(.nv.constant0._Z15leakyReLUKernelPKfPffi)
        /*0070*/ 	.short	0x0380
        /*0072*/ 	.short	0x0018


	//----- nvinfo : EIATTR_SW_WAR
	.align		4
.L_19:
        /*0074*/ 	.byte	0x04, 0x36
        /*0076*/ 	.short	(.L_21 - .L_20)
.L_20:
        /*0078*/ 	.word	0x00000008
.L_21:


//--------------------- .nv.callgraph             --------------------------
	.section	.nv.callgraph,"",@"SHT_CUDA_CALLGRAPH"
	.align	4
	.sectionentsize	8
	.align		4
        /*0000*/ 	.word	0x00000000
	.align		4
        /*0004*/ 	.word	0xffffffff
	.align		4
        /*0008*/ 	.word	0x00000000
	.align		4
        /*000c*/ 	.word	0xfffffffe
	.align		4
        /*0010*/ 	.word	0x00000000
	.align		4
        /*0014*/ 	.word	0xfffffffd
	.align		4
        /*0018*/ 	.word	0x00000000
	.align		4
        /*001c*/ 	.word	0xfffffffc


//--------------------- .text._Z15leakyReLUKernelPKfPffi --------------------------
	.section	.text._Z15leakyReLUKernelPKfPffi,"ax",@progbits
	.align	128
        .global         _Z15leakyReLUKernelPKfPffi
        .type           _Z15leakyReLUKernelPKfPffi,@function
        .size           _Z15leakyReLUKernelPKfPffi,(.L_x_1 - _Z15leakyReLUKernelPKfPffi)
        .other          _Z15leakyReLUKernelPKfPffi,@"STO_CUDA_ENTRY STV_DEFAULT"
_Z15leakyReLUKernelPKfPffi:
.text._Z15leakyReLUKernelPKfPffi:
[----:B------:R-:W-:Y:S01]  /*0000*/  LDC R1, c[0x0][0x37c] ;  /* 0x0000df00ff017b82 */ /* 0x000fe20000000800 */
[----:B------:R-:W0:Y:S07]  /*0010*/  S2R R0, SR_TID.X ;  /* 0x0000000000007919 */ /* 0x000e2e0000002100 */
[----:B------:R-:W0:Y:S01]  /*0020*/  S2UR UR4, SR_CTAID.X ;  /* 0x00000000000479c3 */ /* 0x000e220000002500 */
[----:B------:R-:W1:Y:S07]  /*0030*/  LDCU UR5, c[0x0][0x394] ;  /* 0x00007280ff0577ac */ /* 0x000e6e0008000800 */
[----:B------:R-:W0:Y:S02]  /*0040*/  LDC R7, c[0x0][0x360] ;  /* 0x0000d800ff077b82 */ /* 0x000e240000000800 */
[----:B0-----:R-:W-:-:S05]  /*0050*/  IMAD R7, R7, UR4, R0 ;  /* 0x0000000407077c24 */ /* 0x001fca000f8e0200 */
[----:B-1----:R-:W-:-:S13]  /*0060*/  ISETP.GE.AND P0, PT, R7, UR5, PT ;  /* 0x0000000507007c0c */ /* 0x002fda000bf06270 */
[----:B------:R-:W-:Y:S05]  /*0070*/  @P0 EXIT ;  /* 0x000000000000094d */ /* 0x000fea0003800000 */
[----:B------:R-:W0:Y:S01]  /*0080*/  LDC.64 R2, c[0x0][0x380] ;  /* 0x0000e000ff027b82 */ /* 0x000e220000000a00 */
[----:B------:R-:W1:Y:S01]  /*0090*/  LDCU.64 UR4, c[0x0][0x358] ;  /* 0x00006b00ff0477ac */ /* 0x000e620008000a00 */
[----:B------:R-:W2:Y:S06]  /*00a0*/  LDCU UR6, c[0x0][0x390] ;  /* 0x00007200ff0677ac */ /* 0x000eac0008000800 */
[----:B------:R-:W3:Y:S01]  /*00b0*/  LDC.64 R4, c[0x0][0x388] ;  /* 0x0000e200ff047b82 */ /* 0x000ee20000000a00 */
[----:B0-----:R-:W-:-:S05]  /*00c0*/  IMAD.WIDE R2, R7, 0x4, R2 ;  /* 0x0000000407027825 */ /* 0x001fca00078e0202 */
[----:B-1----:R-:W4:Y:S01]  /*00d0*/  LDG.E R9, desc[UR4][R2.64] ;  /* 0x0000000402097981 */ /* 0x002f22000c1e1900 */
[----:B---3--:R-:W-:Y:S01]  /*00e0*/  IMAD.WIDE R4, R7, 0x4, R4 ;  /* 0x0000000407047825 */ /* 0x008fe200078e0204 */
[----:B----4-:R-:W-:-:S13]  /*00f0*/  FSETP.GT.AND P0, PT, R9, RZ, PT ;  /* 0x000000ff0900720b */ /* 0x010fda0003f04000 */
[----:B--2---:R-:W-:-:S05]  /*0100*/  @!P0 FMUL R9, R9, UR6 ;  /* 0x0000000609098c20 */ /* 0x004fca0008400000 */
[----:B------:R-:W-:Y:S01]  /*0110*/  STG.E desc[UR4][R4.64], R9 ;  /* 0x0000000904007986 */ /* 0x000fe2000c101904 */
[----:B------:R-:W-:Y:S05]  /*0120*/  EXIT ;  /* 0x000000000000794d */ /* 0x000fea0003800000 */
.L_x_0:
[----:B------:R-:W-:-:S00]  /*0130*/  BRA `(.L_x_0) ;  /* 0xfffffffc00fc7947 */ /* 0x000fc0000383ffff */
[----:B------:R-:W-:-:S00]  /*0140*/  NOP ;  /* 0x0000000000007918 */ /* 0x000fc00000000000 */
        /* <DEDUP_REMOVED lines=11> */
.L_x_1:


//--------------------- .nv.shared.reserved.0     --------------------------
	.section	.nv.shared.reserved.0,"aw",@nobits
	.weak		__nv_reservedSMEM_offset_0_alias
	.size		__nv_reservedSMEM_offset_0_alias, 0, 64
	.other		__nv_reservedSMEM_offset_0_alias,@"STO_CUDA_RESERVED_SHARED STV_DEFAULT"
__nv_reservedSMEM_offset_0_alias:
	.zero		0
	.zero		64


//--------------------- .nv.constant0._Z15leakyReLUKernelPKfPffi --------------------------
	.section	.nv.constant0._Z15leakyReLUKernelPKfPffi,"a",@progbits
	.sectionflags	@""
	.align	4
.nv.constant0._Z15leakyReLUKernelPKfPffi:
	.zero		920


//--------------------- SYMBOLS --------------------------

	.type		.nv.reservedSmem.offset0,@object
	.size		.nv.reservedSmem.offset0,0x4
